//
// Generated by NVIDIA NVVM Compiler
//
// Compiler Build ID: CL-36424714
// Cuda compilation tools, release 13.0, V13.0.88
// Based on NVVM 20.0.0
//

.version 9.0
.target sm_100
.address_size 64

	// .globl	vecToNematicKernel

.visible .entry vecToNematicKernel(
	.param .u32 vecToNematicKernel_param_0,
	.param .u64 .ptr .align 1 vecToNematicKernel_param_1,
	.param .u32 vecToNematicKernel_param_2,
	.param .u32 vecToNematicKernel_param_3,
	.param .u64 .ptr .align 1 vecToNematicKernel_param_4,
	.param .u32 vecToNematicKernel_param_5,
	.param .u32 vecToNematicKernel_param_6
)
{
	.reg .pred 	%p<6>;
	.reg .b32 	%r<19>;
	.reg .b32 	%f<14>;
	.reg .b64 	%rd<9>;

	ld.param.u32 	%r6, [vecToNematicKernel_param_0];
	ld.param.u64 	%rd5, [vecToNematicKernel_param_1];
	ld.param.u32 	%r2, [vecToNematicKernel_param_2];
	ld.param.u32 	%r3, [vecToNematicKernel_param_3];
	ld.param.u64 	%rd6, [vecToNematicKernel_param_4];
	ld.param.u32 	%r4, [vecToNematicKernel_param_5];
	ld.param.u32 	%r5, [vecToNematicKernel_param_6];
	cvta.to.global.u64 	%rd1, %rd5;
	cvta.to.global.u64 	%rd2, %rd6;
	mov.u32 	%r7, %ctaid.x;
	mov.u32 	%r8, %ntid.x;
	mov.u32 	%r9, %tid.x;
	mad.lo.s32 	%r1, %r7, %r8, %r9;
	setp.ge.s32 	%p1, %r1, %r6;
	@%p1 bra 	$L__BB0_8;
	mul.lo.s32 	%r10, %r1, 3;
	div.s32 	%r11, %r10, %r3;
	mul.lo.s32 	%r12, %r11, %r3;
	sub.s32 	%r13, %r10, %r12;
	mad.lo.s32 	%r14, %r11, %r2, %r13;
	mul.wide.s32 	%rd7, %r14, 4;
	add.s64 	%rd3, %rd1, %rd7;
	div.s32 	%r15, %r10, %r5;
	mul.lo.s32 	%r16, %r15, %r5;
	sub.s32 	%r17, %r10, %r16;
	mad.lo.s32 	%r18, %r15, %r4, %r17;
	mul.wide.s32 	%rd8, %r18, 4;
	add.s64 	%rd4, %rd2, %rd8;
	ld.global.f32 	%f1, [%rd3+4];
	setp.geu.f32 	%p2, %f1, 0f00000000;
	@%p2 bra 	$L__BB0_3;
	ld.global.f32 	%f13, [%rd3];
	bra.uni 	$L__BB0_5;
$L__BB0_3:
	setp.neu.f32 	%p3, %f1, 0f00000000;
	@%p3 bra 	$L__BB0_6;
	ld.global.f32 	%f13, [%rd3];
	setp.geu.f32 	%p4, %f13, 0f00000000;
	@%p4 bra 	$L__BB0_6;
$L__BB0_5:
	neg.f32 	%f8, %f13;
	st.global.f32 	[%rd4], %f8;
	ld.global.f32 	%f9, [%rd3+4];
	neg.f32 	%f10, %f9;
	st.global.f32 	[%rd4+4], %f10;
	ld.global.f32 	%f11, [%rd3+8];
	neg.f32 	%f12, %f11;
	st.global.f32 	[%rd4+8], %f12;
	bra.uni 	$L__BB0_8;
$L__BB0_6:
	setp.eq.s64 	%p5, %rd2, %rd1;
	@%p5 bra 	$L__BB0_8;
	ld.global.f32 	%f5, [%rd3];
	st.global.f32 	[%rd4], %f5;
	ld.global.f32 	%f6, [%rd3+4];
	st.global.f32 	[%rd4+4], %f6;
	ld.global.f32 	%f7, [%rd3+8];
	st.global.f32 	[%rd4+8], %f7;
$L__BB0_8:
	ret;

}


// ===== COMPILED SASS (sm_100) =====

	.target	sm_100

	.elftype	@"ET_EXEC"


//--------------------- .note.nv.tkinfo           --------------------------
	.section	.note.nv.tkinfo,"",@"SHT_NOTE"
	.sectionflags	@"SHF_NOTE_NV_TKINFO"
	.tkinfo
        /*0018*/ 	.word	0x00000002
        /*0030*/ 	.string	""
        /*0030*/ 	.string	"ptxas"
        /*0030*/ 	.string	"Cuda compilation tools, release 13.0, V13.0.88"
        /*0030*/ 	.string	"Build cuda_13.0.r13.0/compiler.36424714_0"
        /*0030*/ 	.string	"-arch sm_100 -m 64 "



//--------------------- .note.nv.cuinfo           --------------------------
	.section	.note.nv.cuinfo,"",@"SHT_NOTE"
	.sectionflags	@"SHF_NOTE_NV_CUINFO"
        /*0018*/ 	.short	0x0002
        /*001a*/ 	.short	0x0064
        /*001c*/ 	.short	0x0082
	.zero		2


//--------------------- .nv.info                  --------------------------
	.section	.nv.info,"",@"SHT_CUDA_INFO"
	.align	4


	//----- nvinfo : EIATTR_REGCOUNT
	.align		4
        /*0000*/ 	.byte	0x04, 0x2f
        /*0002*/ 	.short	(.L_1 - .L_0)
	.align		4
.L_0:
        /*0004*/ 	.word	index@(vecToNematicKernel)
        /*0008*/ 	.word	0x00000010


	//----- nvinfo : EIATTR_FRAME_SIZE
	.align		4
.L_1:
        /*000c*/ 	.byte	0x04, 0x11
        /*000e*/ 	.short	(.L_3 - .L_2)
	.align		4
.L_2:
        /*0010*/ 	.word	index@(vecToNematicKernel)
        /*0014*/ 	.word	0x00000000


	//----- nvinfo : EIATTR_MIN_STACK_SIZE
	.align		4
.L_3:
        /*0018*/ 	.byte	0x04, 0x12
        /*001a*/ 	.short	(.L_5 - .L_4)
	.align		4
.L_4:
        /*001c*/ 	.word	index@(vecToNematicKernel)
        /*0020*/ 	.word	0x00000000
.L_5:


//--------------------- .nv.compat                --------------------------
	.section	.nv.compat,"",@"SHT_CUDA_COMPAT_INFO"
	.align	4
        /*0000*/ 	.byte	0x02, 0x09, 0x00, 0x00, 0x02, 0x02, 0x01, 0x00, 0x02, 0x05, 0x05, 0x00, 0x03, 0x07, 0x01, 0x01
        /*0010*/ 	.byte	0x02, 0x03, 0x00, 0x00, 0x02, 0x06, 0x01, 0x00, 0x04, 0x0b, 0x08, 0x00, 0x09, 0x00, 0x00, 0x00
        /*0020*/ 	.byte	0x00, 0x00, 0x00, 0x00


//--------------------- .nv.info.vecToNematicKernel --------------------------
	.section	.nv.info.vecToNematicKernel,"",@"SHT_CUDA_INFO"
	.sectionflags	@""
	.align	4


	//----- nvinfo : EIATTR_CUDA_API_VERSION
	.align		4
        /*0000*/ 	.byte	0x04, 0x37
        /*0002*/ 	.short	(.L_7 - .L_6)
.L_6:
        /*0004*/ 	.word	0x00000082


	//----- nvinfo : EIATTR_KPARAM_INFO
	.align		4
.L_7:
        /*0008*/ 	.byte	0x04, 0x17
        /*000a*/ 	.short	(.L_9 - .L_8)
.L_8:
        /*000c*/ 	.word	0x00000000
        /*0010*/ 	.short	0x0006
        /*0012*/ 	.short	0x0024
        /*0014*/ 	.byte	0x00, 0xf0, 0x11, 0x00


	//----- nvinfo : EIATTR_KPARAM_INFO
	.align		4
.L_9:
        /*0018*/ 	.byte	0x04, 0x17
        /*001a*/ 	.short	(.L_11 - .L_10)
.L_10:
        /*001c*/ 	.word	0x00000000
        /*0020*/ 	.short	0x0005
        /*0022*/ 	.short	0x0020
        /*0024*/ 	.byte	0x00, 0xf0, 0x11, 0x00


	//----- nvinfo : EIATTR_KPARAM_INFO
	.align		4
.L_11:
        /*0028*/ 	.byte	0x04, 0x17
        /*002a*/ 	.short	(.L_13 - .L_12)
.L_12:
        /*002c*/ 	.word	0x00000000
        /*0030*/ 	.short	0x0004
        /*0032*/ 	.short	0x0018
        /*0034*/ 	.byte	0x00, 0xf5, 0x21, 0x00


	//----- nvinfo : EIATTR_KPARAM_INFO
	.align		4
.L_13:
        /*0038*/ 	.byte	0x04, 0x17
        /*003a*/ 	.short	(.L_15 - .L_14)
.L_14:
        /*003c*/ 	.word	0x00000000
        /*0040*/ 	.short	0x0003
        /*0042*/ 	.short	0x0014
        /*0044*/ 	.byte	0x00, 0xf0, 0x11, 0x00


	//----- nvinfo : EIATTR_KPARAM_INFO
	.align		4
.L_15:
        /*0048*/ 	.byte	0x04, 0x17
        /*004a*/ 	.short	(.L_17 - .L_16)
.L_16:
        /*004c*/ 	.word	0x00000000
        /*0050*/ 	.short	0x0002
        /*0052*/ 	.short	0x0010
        /*0054*/ 	.byte	0x00, 0xf0, 0x11, 0x00


	//----- nvinfo : EIATTR_KPARAM_INFO
	.align		4
.L_17:
        /*0058*/ 	.byte	0x04, 0x17
        /*005a*/ 	.short	(.L_19 - .L_18)
.L_18:
        /*005c*/ 	.word	0x00000000
        /*0060*/ 	.short	0x0001
        /*0062*/ 	.short	0x0008
        /*0064*/ 	.byte	0x00, 0xf5, 0x21, 0x00


	//----- nvinfo : EIATTR_KPARAM_INFO
	.align		4
.L_19:
        /*0068*/ 	.byte	0x04, 0x17
        /*006a*/ 	.short	(.L_21 - .L_20)
.L_20:
        /*006c*/ 	.word	0x00000000
        /*0070*/ 	.short	0x0000
        /*0072*/ 	.short	0x0000
        /*0074*/ 	.byte	0x00, 0xf0, 0x11, 0x00


	//----- nvinfo : EIATTR_SPARSE_MMA_MASK
	.align		4
.L_21:
        /*0078*/ 	.byte	0x03, 0x50
        /*007a*/ 	.short	0x0000


	//----- nvinfo : EIATTR_MAXREG_COUNT
	.align		4
        /*007c*/ 	.byte	0x03, 0x1b
        /*007e*/ 	.short	0x00ff


	//----- nvinfo : EIATTR_MERCURY_ISA_VERSION
	.align		4
        /*0080*/ 	.byte	0x03, 0x5f
        /*0082*/ 	.short	0x0101


	//----- nvinfo : EIATTR_VRC_CTA_INIT_COUNT
	.align		4
        /*0084*/ 	.byte	0x02, 0x4a
	.zero		1
	.zero		1


	//----- nvinfo : EIATTR_EXIT_INSTR_OFFSETS
	.align		4
        /*0088*/ 	.byte	0x04, 0x1c
        /*008a*/ 	.short	(.L_23 - .L_22)


	//   ....[0]....
.L_22:
        /*008c*/ 	.word	0x00000070


	//   ....[1]....
        /*0090*/ 	.word	0x00000590


	//   ....[2]....
        /*0094*/ 	.word	0x000005f0


	//   ....[3]....
        /*0098*/ 	.word	0x00000660


	//----- nvinfo : EIATTR_CRS_STACK_SIZE
	.align		4
.L_23:
        /*009c*/ 	.byte	0x04, 0x1e
        /*009e*/ 	.short	(.L_25 - .L_24)
.L_24:
        /*00a0*/ 	.word	0x00000000


	//----- nvinfo : EIATTR_CBANK_PARAM_SIZE
	.align		4
.L_25:
        /*00a4*/ 	.byte	0x03, 0x19
        /*00a6*/ 	.short	0x0028


	//----- nvinfo : EIATTR_PARAM_CBANK
	.align		4
        /*00a8*/ 	.byte	0x04, 0x0a
        /*00aa*/ 	.short	(.L_27 - .L_26)
	.align		4
.L_26:
        /*00ac*/ 	.word	index@(.nv.constant0.vecToNematicKernel)
        /*00b0*/ 	.short	0x0380
        /*00b2*/ 	.short	0x0028


	//----- nvinfo : EIATTR_SW_WAR
	.align		4
.L_27:
        /*00b4*/ 	.byte	0x04, 0x36
        /*00b6*/ 	.short	(.L_29 - .L_28)
.L_28:
        /*00b8*/ 	.word	0x00000008
.L_29:


//--------------------- .nv.callgraph             --------------------------
	.section	.nv.callgraph,"",@"SHT_CUDA_CALLGRAPH"
	.align	4
	.sectionentsize	8
	.align		4
        /*0000*/ 	.word	0x00000000
	.align		4
        /*0004*/ 	.word	0xffffffff
	.align		4
        /*0008*/ 	.word	0x00000000
	.align		4
        /*000c*/ 	.word	0xfffffffe
	.align		4
        /*0010*/ 	.word	0x00000000
	.align		4
        /*0014*/ 	.word	0xfffffffd
	.align		4
        /*0018*/ 	.word	0x00000000
	.align		4
        /*001c*/ 	.word	0xfffffffc


//--------------------- .text.vecToNematicKernel  --------------------------
	.section	.text.vecToNematicKernel,"ax",@progbits
	.align	128
        .global         vecToNematicKernel
        .type           vecToNematicKernel,@function
        .size           vecToNematicKernel,(.L_x_4 - vecToNematicKernel)
        .other          vecToNematicKernel,@"STO_CUDA_ENTRY STV_DEFAULT"
vecToNematicKernel:
.text.vecToNematicKernel:
[----:B------:R-:W-:Y:S01]  /*0000*/  LDC R1, c[0x0][0x37c] ;  /* 0x0000df00ff017b82 */ /* 0x000fe20000000800 */
[----:B------:R-:W0:Y:S07]  /*0010*/  S2R R3, SR_TID.X ;  /* 0x0000000000037919 */ /* 0x000e2e0000002100 */
[----:B------:R-:W0:Y:S01]  /*0020*/  S2UR UR4, SR_CTAID.X ;  /* 0x00000000000479c3 */ /* 0x000e220000002500 */
[----:B------:R-:W1:Y:S07]  /*0030*/  LDCU UR5, c[0x0][0x380] ;  /* 0x00007000ff0577ac */ /* 0x000e6e0008000800 */
[----:B------:R-:W0:Y:S02]  /*0040*/  LDC R0, c[0x0][0x360] ;  /* 0x0000d800ff007b82 */ /* 0x000e240000000800 */
[----:B0-----:R-:W-:-:S05]  /*0050*/  IMAD R0, R0, UR4, R3 ;  /* 0x0000000400007c24 */ /* 0x001fca000f8e0203 */
[----:B-1----:R-:W-:-:S13]  /*0060*/  ISETP.GE.AND P0, PT, R0, UR5, PT ;  /* 0x0000000500007c0c */ /* 0x002fda000bf06270 */
[----:B------:R-:W-:Y:S05]  /*0070*/  @P0 EXIT ;  /* 0x000000000000094d */ /* 0x000fea0003800000 */
[----:B------:R-:W0:Y:S01]  /*0080*/  LDC R9, c[0x0][0x394] ;  /* 0x0000e500ff097b82 */ /* 0x000e220000000800 */
[----:B------:R-:W-:Y:S01]  /*0090*/  IMAD R0, R0, 0x3, RZ ;  /* 0x0000000300007824 */ /* 0x000fe200078e02ff */
[----:B------:R-:W1:Y:S01]  /*00a0*/  LDCU UR6, c[0x0][0x390] ;  /* 0x00007200ff0677ac */ /* 0x000e620008000800 */
[----:B------:R-:W2:Y:S01]  /*00b0*/  LDCU.64 UR4, c[0x0][0x358] ;  /* 0x00006b00ff0477ac */ /* 0x000ea20008000a00 */
[----:B0-----:R-:W-:-:S04]  /*00c0*/  IABS R7, R9 ;  /* 0x0000000900077213 */ /* 0x001fc80000000000 */
[----:B------:R-:W0:Y:S08]  /*00d0*/  I2F.RP R5, R7 ;  /* 0x0000000700057306 */ /* 0x000e300000209400 */
[----:B0-----:R-:W0:Y:S02]  /*00e0*/  MUFU.RCP R5, R5 ;  /* 0x0000000500057308 */ /* 0x001e240000001000 */
[----:B0-----:R-:W-:-:S06]  /*00f0*/  VIADD R2, R5, 0xffffffe ;  /* 0x0ffffffe05027836 */ /* 0x001fcc0000000000 */
[----:B------:R0:W3:Y:S02]  /*0100*/  F2I.FTZ.U32.TRUNC.NTZ R3, R2 ;  /* 0x0000000200037305 */ /* 0x0000e4000021f000 */
[----:B0-----:R-:W-:Y:S02]  /*0110*/  HFMA2 R2, -RZ, RZ, 0, 0 ;  /* 0x00000000ff027431 */ /* 0x001fe400000001ff */
[----:B---3--:R-:W-:-:S04]  /*0120*/  IMAD.MOV R4, RZ, RZ, -R3 ;  /* 0x000000ffff047224 */ /* 0x008fc800078e0a03 */
[----:B------:R-:W-:Y:S01]  /*0130*/  IMAD R11, R4, R7, RZ ;  /* 0x00000007040b7224 */ /* 0x000fe200078e02ff */
[----:B------:R-:W-:-:S03]  /*0140*/  IABS R4, R0 ;  /* 0x0000000000047213 */ /* 0x000fc60000000000 */
[----:B------:R-:W-:Y:S02]  /*0150*/  IMAD.HI.U32 R3, R3, R11, R2 ;  /* 0x0000000b03037227 */ /* 0x000fe400078e0002 */
[----:B------:R-:W0:Y:S04]  /*0160*/  LDC R11, c[0x0][0x3a4] ;  /* 0x0000e900ff0b7b82 */ /* 0x000e280000000800 */
[----:B------:R-:W-:-:S04]  /*0170*/  IMAD.HI.U32 R3, R3, R4, RZ ;  /* 0x0000000403037227 */ /* 0x000fc800078e00ff */
[----:B------:R-:W-:-:S04]  /*0180*/  IMAD.MOV R5, RZ, RZ, -R3 ;  /* 0x000000ffff057224 */ /* 0x000fc800078e0a03 */
[----:B------:R-:W-:-:S05]  /*0190*/  IMAD R2, R7, R5, R4 ;  /* 0x0000000507027224 */ /* 0x000fca00078e0204 */
[----:B------:R-:W-:-:S13]  /*01a0*/  ISETP.GT.U32.AND P1, PT, R7, R2, PT ;  /* 0x000000020700720c */ /* 0x000fda0003f24070 */
[-C--:B------:R-:W-:Y:S01]  /*01b0*/  @!P1 IADD3 R2, PT, PT, R2, -R7.reuse, RZ ;  /* 0x8000000702029210 */ /* 0x080fe20007ffe0ff */
[----:B------:R-:W-:Y:S01]  /*01c0*/  @!P1 VIADD R3, R3, 0x1 ;  /* 0x0000000103039836 */ /* 0x000fe20000000000 */
[----:B------:R-:W-:Y:S02]  /*01d0*/  ISETP.NE.AND P1, PT, R9, RZ, PT ;  /* 0x000000ff0900720c */ /* 0x000fe40003f25270 */
[----:B------:R-:W-:Y:S02]  /*01e0*/  ISETP.GE.U32.AND P0, PT, R2, R7, PT ;  /* 0x000000070200720c */ /* 0x000fe40003f06070 */
[----:B------:R-:W-:-:S04]  /*01f0*/  LOP3.LUT R2, R0, R9, RZ, 0x3c, !PT ;  /* 0x0000000900027212 */ /* 0x000fc800078e3cff */
[----:B------:R-:W-:-:S07]  /*0200*/  ISETP.GE.AND P2, PT, R2, RZ, PT ;  /* 0x000000ff0200720c */ /* 0x000fce0003f46270 */
[----:B------:R-:W-:-:S05]  /*0210*/  @P0 IADD3 R3, PT, PT, R3, 0x1, RZ ;  /* 0x0000000103030810 */ /* 0x000fca0007ffe0ff */
[----:B------:R-:W-:Y:S02]  /*0220*/  IMAD.MOV.U32 R5, RZ, RZ, R3 ;  /* 0x000000ffff057224 */ /* 0x000fe400078e0003 */
[----:B------:R-:W3:Y:S03]  /*0230*/  LDC.64 R2, c[0x0][0x388] ;  /* 0x0000e200ff027b82 */ /* 0x000ee60000000a00 */
[----:B------:R-:W-:Y:S02]  /*0240*/  @!P2 IADD3 R5, PT, PT, -R5, RZ, RZ ;  /* 0x000000ff0505a210 */ /* 0x000fe40007ffe1ff */
[----:B------:R-:W-:-:S05]  /*0250*/  @!P1 LOP3.LUT R5, RZ, R9, RZ, 0x33, !PT ;  /* 0x00000009ff059212 */ /* 0x000fca00078e33ff */
[----:B------:R-:W-:-:S04]  /*0260*/  IMAD.MOV R6, RZ, RZ, -R5 ;  /* 0x000000ffff067224 */ /* 0x000fc800078e0a05 */
[----:B------:R-:W-:-:S04]  /*0270*/  IMAD R6, R9, R6, R0 ;  /* 0x0000000609067224 */ /* 0x000fc800078e0200 */
[----:B-1----:R-:W-:Y:S01]  /*0280*/  IMAD R5, R5, UR6, R6 ;  /* 0x0000000605057c24 */ /* 0x002fe2000f8e0206 */
[----:B0-----:R-:W-:Y:S01]  /*0290*/  IABS R9, R11 ;  /* 0x0000000b00097213 */ /* 0x001fe20000000000 */
[----:B------:R-:W0:Y:S02]  /*02a0*/  LDCU UR6, c[0x0][0x3a0] ;  /* 0x00007400ff0677ac */ /* 0x000e240008000800 */
[----:B---3--:R-:W-:-:S05]  /*02b0*/  IMAD.WIDE R2, R5, 0x4, R2 ;  /* 0x0000000405027825 */ /* 0x008fca00078e0202 */
[----:B--2---:R-:W2:Y:S01]  /*02c0*/  LDG.E R12, desc[UR4][R2.64+0x4] ;  /* 0x00000404020c7981 */ /* 0x004ea2000c1e1900 */
[----:B------:R-:W1:Y:S08]  /*02d0*/  I2F.RP R8, R9 ;  /* 0x0000000900087306 */ /* 0x000e700000209400 */
[----:B-1----:R-:W1:Y:S02]  /*02e0*/  MUFU.RCP R8, R8 ;  /* 0x0000000800087308 */ /* 0x002e640000001000 */
[----:B-1----:R-:W-:-:S06]  /*02f0*/  IADD3 R6, PT, PT, R8, 0xffffffe, RZ ;  /* 0x0ffffffe08067810 */ /* 0x002fcc0007ffe0ff */
[----:B------:R1:W3:Y:S02]  /*0300*/  F2I.FTZ.U32.TRUNC.NTZ R7, R6 ;  /* 0x0000000600077305 */ /* 0x0002e4000021f000 */
[----:B-1----:R-:W-:Y:S01]  /*0310*/  MOV R6, RZ ;  /* 0x000000ff00067202 */ /* 0x002fe20000000f00 */
[----:B---3--:R-:W-:-:S04]  /*0320*/  IMAD.MOV R10, RZ, RZ, -R7 ;  /* 0x000000ffff0a7224 */ /* 0x008fc800078e0a07 */
[----:B------:R-:W-:-:S04]  /*0330*/  IMAD R13, R10, R9, RZ ;  /* 0x000000090a0d7224 */ /* 0x000fc800078e02ff */
[----:B------:R-:W-:Y:S01]  /*0340*/  IMAD.HI.U32 R7, R7, R13, R6 ;  /* 0x0000000d07077227 */ /* 0x000fe200078e0006 */
[----:B--2---:R-:W-:-:S13]  /*0350*/  FSETP.GEU.AND P0, PT, R12, RZ, PT ;  /* 0x000000ff0c00720b */ /* 0x004fda0003f0e000 */
[----:B------:R1:W5:Y:S01]  /*0360*/  @!P0 LDG.E R5, desc[UR4][R2.64] ;  /* 0x0000000402058981 */ /* 0x000362000c1e1900 */
        /* <DEDUP_REMOVED lines=12> */
[----:B------:R-:W2:Y:S03]  /*0430*/  LDC.64 R6, c[0x0][0x398] ;  /* 0x0000e600ff067b82 */ /* 0x000ea60000000a00 */
[----:B------:R-:W-:Y:S02]  /*0440*/  @!P2 IADD3 R4, PT, PT, -R4, RZ, RZ ;  /* 0x000000ff0404a210 */ /* 0x000fe40007ffe1ff */
[----:B------:R-:W-:-:S05]  /*0450*/  @!P3 LOP3.LUT R4, RZ, R11, RZ, 0x33, !PT ;  /* 0x0000000bff04b212 */ /* 0x000fca00078e33ff */
[----:B------:R-:W-:-:S04]  /*0460*/  IMAD.MOV R9, RZ, RZ, -R4 ;  /* 0x000000ffff097224 */ /* 0x000fc800078e0a04 */
[----:B------:R-:W-:-:S04]  /*0470*/  IMAD R9, R11, R9, R0 ;  /* 0x000000090b097224 */ /* 0x000fc800078e0200 */
[----:B0-----:R-:W-:-:S04]  /*0480*/  IMAD R9, R4, UR6, R9 ;  /* 0x0000000604097c24 */ /* 0x001fc8000f8e0209 */
[----:B--2---:R-:W-:Y:S01]  /*0490*/  IMAD.WIDE R6, R9, 0x4, R6 ;  /* 0x0000000409067825 */ /* 0x004fe200078e0206 */
[----:B-1----:R-:W-:Y:S06]  /*04a0*/  @!P0 BRA `(.L_x_0) ;  /* 0x0000000000188947 */ /* 0x002fec0003800000 */
[----:B------:R-:W-:Y:S01]  /*04b0*/  FSETP.NEU.AND P0, PT, R12, RZ, PT ;  /* 0x000000ff0c00720b */ /* 0x000fe20003f0d000 */
[----:B------:R-:W-:-:S12]  /*04c0*/  BSSY.RECONVERGENT B0, `(.L_x_1) ;  /* 0x000000e000007945 */ /* 0x000fd80003800200 */
[----:B------:R-:W-:Y:S05]  /*04d0*/  @P0 BRA `(.L_x_2) ;  /* 0x0000000000300947 */ /* 0x000fea0003800000 */
[----:B-----5:R-:W2:Y:S02]  /*04e0*/  LDG.E R5, desc[UR4][R2.64] ;  /* 0x0000000402057981 */ /* 0x020ea4000c1e1900 */
[----:B--2---:R-:W-:-:S13]  /*04f0*/  FSETP.GEU.AND P0, PT, R5, RZ, PT ;  /* 0x000000ff0500720b */ /* 0x004fda0003f0e000 */
[----:B------:R-:W-:Y:S05]  /*0500*/  @P0 BRA `(.L_x_2) ;  /* 0x0000000000240947 */ /* 0x000fea0003800000 */
.L_x_0:
[----:B-----5:R-:W-:-:S05]  /*0510*/  FADD R5, -R5, -RZ ;  /* 0x800000ff05057221 */ /* 0x020fca0000000100 */
[----:B------:R-:W-:Y:S04]  /*0520*/  STG.E desc[UR4][R6.64], R5 ;  /* 0x0000000506007986 */ /* 0x000fe8000c101904 */
[----:B------:R-:W2:Y:S02]  /*0530*/  LDG.E R0, desc[UR4][R2.64+0x4] ;  /* 0x0000040402007981 */ /* 0x000ea4000c1e1900 */
[----:B--2---:R-:W-:-:S05]  /*0540*/  FADD R9, -R0, -RZ ;  /* 0x800000ff00097221 */ /* 0x004fca0000000100 */
[----:B------:R-:W-:Y:S04]  /*0550*/  STG.E desc[UR4][R6.64+0x4], R9 ;  /* 0x0000040906007986 */ /* 0x000fe8000c101904 */
[----:B------:R-:W2:Y:S02]  /*0560*/  LDG.E R0, desc[UR4][R2.64+0x8] ;  /* 0x0000080402007981 */ /* 0x000ea4000c1e1900 */
[----:B--2---:R-:W-:-:S05]  /*0570*/  FADD R11, -R0, -RZ ;  /* 0x800000ff000b7221 */ /* 0x004fca0000000100 */
[----:B------:R-:W-:Y:S01]  /*0580*/  STG.E desc[UR4][R6.64+0x8], R11 ;  /* 0x0000080b06007986 */ /* 0x000fe2000c101904 */
[----:B------:R-:W-:Y:S05]  /*0590*/  EXIT ;  /* 0x000000000000794d */ /* 0x000fea0003800000 */
.L_x_2:
[----:B------:R-:W-:Y:S05]  /*05a0*/  BSYNC.RECONVERGENT B0 ;  /* 0x0000000000007941 */ /* 0x000fea0003800200 */
.L_x_1:
[----:B-----5:R-:W0:Y:S01]  /*05b0*/  LDC.64 R4, c[0x0][0x388] ;  /* 0x0000e200ff047b82 */ /* 0x020e220000000a00 */
[----:B------:R-:W0:Y:S02]  /*05c0*/  LDCU.64 UR6, c[0x0][0x398] ;  /* 0x00007300ff0677ac */ /* 0x000e240008000a00 */
[----:B0-----:R-:W-:-:S04]  /*05d0*/  ISETP.NE.U32.AND P0, PT, R4, UR6, PT ;  /* 0x0000000604007c0c */ /* 0x001fc8000bf05070 */
[----:B------:R-:W-:-:S13]  /*05e0*/  ISETP.NE.AND.EX P0, PT, R5, UR7, PT, P0 ;  /* 0x0000000705007c0c */ /* 0x000fda000bf05300 */
[----:B------:R-:W-:Y:S05]  /*05f0*/  @!P0 EXIT ;  /* 0x000000000000894d */ /* 0x000fea0003800000 */
[----:B------:R-:W2:Y:S04]  /*0600*/  LDG.E R5, desc[UR4][R2.64] ;  /* 0x0000000402057981 */ /* 0x000ea8000c1e1900 */
[----:B--2---:R-:W-:Y:S04]  /*0610*/  STG.E desc[UR4][R6.64], R5 ;  /* 0x0000000506007986 */ /* 0x004fe8000c101904 */
[----:B------:R-:W2:Y:S04]  /*0620*/  LDG.E R9, desc[UR4][R2.64+0x4] ;  /* 0x0000040402097981 */ /* 0x000ea8000c1e1900 */
[----:B--2---:R-:W-:Y:S04]  /*0630*/  STG.E desc[UR4][R6.64+0x4], R9 ;  /* 0x0000040906007986 */ /* 0x004fe8000c101904 */
[----:B------:R-:W2:Y:S04]  /*0640*/  LDG.E R11, desc[UR4][R2.64+0x8] ;  /* 0x00000804020b7981 */ /* 0x000ea8000c1e1900 */
[----:B--2---:R-:W-:Y:S01]  /*0650*/  STG.E desc[UR4][R6.64+0x8], R11 ;  /* 0x0000080b06007986 */ /* 0x004fe2000c101904 */
[----:B------:R-:W-:Y:S05]  /*0660*/  EXIT ;  /* 0x000000000000794d */ /* 0x000fea0003800000 */
.L_x_3:
[----:B------:R-:W-:-:S00]  /*0670*/  BRA `(.L_x_3) ;  /* 0xfffffffc00fc7947 */ /* 0x000fc0000383ffff */
[----:B------:R-:W-:-:S00]  /*0680*/  NOP ;  /* 0x0000000000007918 */ /* 0x000fc00000000000 */
[----:B------:R-:W-:-:S00]  /*0690*/  NOP ;  /* 0x0000000000007918 */ /* 0x000fc00000000000 */
[----:B------:R-:W-:-:S00]  /*06a0*/  NOP ;  /* 0x0000000000007918 */ /* 0x000fc00000000000 */
[----:B------:R-:W-:-:S00]  /*06b0*/  NOP ;  /* 0x0000000000007918 */ /* 0x000fc00000000000 */
[----:B------:R-:W-:-:S00]  /*06c0*/  NOP ;  /* 0x0000000000007918 */ /* 0x000fc00000000000 */
[----:B------:R-:W-:-:S00]  /*06d0*/  NOP ;  /* 0x0000000000007918 */ /* 0x000fc00000000000 */
[----:B------:R-:W-:-:S00]  /*06e0*/  NOP ;  /* 0x0000000000007918 */ /* 0x000fc00000000000 */
[----:B------:R-:W-:-:S00]  /*06f0*/  NOP ;  /* 0x0000000000007918 */ /* 0x000fc00000000000 */
.L_x_4:


//--------------------- .nv.shared.reserved.0     --------------------------
	.section	.nv.shared.reserved.0,"aw",@nobits
	.weak		__nv_reservedSMEM_offset_0_alias
	.size		__nv_reservedSMEM_offset_0_alias, 0, 64
	.other		__nv_reservedSMEM_offset_0_alias,@"STO_CUDA_RESERVED_SHARED STV_DEFAULT"
__nv_reservedSMEM_offset_0_alias:
	.zero		0
	.zero		64


//--------------------- .nv.constant0.vecToNematicKernel --------------------------
	.section	.nv.constant0.vecToNematicKernel,"a",@progbits
	.sectionflags	@""
	.align	4
.nv.constant0.vecToNematicKernel:
	.zero		936


//--------------------- SYMBOLS --------------------------

	.type		.nv.reservedSmem.offset0,@object
	.size		.nv.reservedSmem.offset0,0x4
